	.headerflags	@"EF_CUDA_TEXMODE_UNIFIED EF_CUDA_64BIT_ADDRESS EF_CUDA_ACCELERATORS EF_CUDA_SM90 EF_CUDA_VIRTUAL_SM(EF_CUDA_SM90)"
	.elftype	@"ET_EXEC"


//--------------------- .nv.info                  --------------------------
	.section	.nv.info,"",@"SHT_CUDA_INFO"
	.align	4


	//----- nvinfo : EIATTR_REGCOUNT
	.align		4
        /*0000*/ 	.byte	0x04, 0x2f
        /*0002*/ 	.short	(.L_1 - .L_0)
	.align		4
.L_0:
        /*0004*/ 	.word	index@(triton_red_fused__to_copy_add_div_mul_pow_sum_12)
        /*0008*/ 	.word	0x00000020


	//----- nvinfo : EIATTR_MIN_STACK_SIZE
	.align		4
.L_1:
        /*000c*/ 	.byte	0x04, 0x12
        /*000e*/ 	.short	(.L_3 - .L_2)
	.align		4
.L_2:
        /*0010*/ 	.word	index@(triton_red_fused__to_copy_add_div_mul_pow_sum_12)
        /*0014*/ 	.word	0x00000000


	//----- nvinfo : EIATTR_FRAME_SIZE
	.align		4
.L_3:
        /*0018*/ 	.byte	0x04, 0x11
        /*001a*/ 	.short	(.L_5 - .L_4)
	.align		4
.L_4:
        /*001c*/ 	.word	index@(triton_red_fused__to_copy_add_div_mul_pow_sum_12)
        /*0020*/ 	.word	0x00000000


	//----- nvinfo : EIATTR_MIN_STACK_SIZE
	.align		4
.L_5:
        /*0024*/ 	.byte	0x04, 0x12
        /*0026*/ 	.short	(.L_7 - .L_6)
	.align		4
.L_6:
        /*0028*/ 	.word	index@(triton_red_fused__to_copy_add_div_mul_pow_sum_12)
        /*002c*/ 	.word	0x00000000
.L_7:


//--------------------- .nv.info.triton_red_fused__to_copy_add_div_mul_pow_sum_12 --------------------------
	.section	.nv.info.triton_red_fused__to_copy_add_div_mul_pow_sum_12,"",@"SHT_CUDA_INFO"
	.sectionflags	@""
	.align	4


	//----- nvinfo : EIATTR_CUDA_API_VERSION
	.align		4
        /*0000*/ 	.byte	0x04, 0x37
        /*0002*/ 	.short	(.L_9 - .L_8)
.L_8:
        /*0004*/ 	.word	0x0000007c


	//----- nvinfo : EIATTR_KPARAM_INFO
	.align		4
.L_9:
        /*0008*/ 	.byte	0x04, 0x17
        /*000a*/ 	.short	(.L_11 - .L_10)
.L_10:
        /*000c*/ 	.word	0x00000000
        /*0010*/ 	.short	0x0009
        /*0012*/ 	.short	0x0040
        /*0014*/ 	.byte	0x00, 0xf4, 0x21, 0x00


	//----- nvinfo : EIATTR_KPARAM_INFO
	.align		4
.L_11:
        /*0018*/ 	.byte	0x04, 0x17
        /*001a*/ 	.short	(.L_13 - .L_12)
.L_12:
        /*001c*/ 	.word	0x00000000
        /*0020*/ 	.short	0x0008
        /*0022*/ 	.short	0x003c
        /*0024*/ 	.byte	0x00, 0xf0, 0x11, 0x00


	//----- nvinfo : EIATTR_KPARAM_INFO
	.align		4
.L_13:
        /*0028*/ 	.byte	0x04, 0x17
        /*002a*/ 	.short	(.L_15 - .L_14)
.L_14:
        /*002c*/ 	.word	0x00000000
        /*0030*/ 	.short	0x0007
        /*0032*/ 	.short	0x0038
        /*0034*/ 	.byte	0x00, 0xf0, 0x11, 0x00


	//----- nvinfo : EIATTR_KPARAM_INFO
	.align		4
.L_15:
        /*0038*/ 	.byte	0x04, 0x17
        /*003a*/ 	.short	(.L_17 - .L_16)
.L_16:
        /*003c*/ 	.word	0x00000000
        /*0040*/ 	.short	0x0006
        /*0042*/ 	.short	0x0030
        /*0044*/ 	.byte	0x00, 0xf4, 0x21, 0x00


	//----- nvinfo : EIATTR_KPARAM_INFO
	.align		4
.L_17:
        /*0048*/ 	.byte	0x04, 0x17
        /*004a*/ 	.short	(.L_19 - .L_18)
.L_18:
        /*004c*/ 	.word	0x00000000
        /*0050*/ 	.short	0x0005
        /*0052*/ 	.short	0x0028
        /*0054*/ 	.byte	0x00, 0xf4, 0x21, 0x00


	//----- nvinfo : EIATTR_KPARAM_INFO
	.align		4
.L_19:
        /*0058*/ 	.byte	0x04, 0x17
        /*005a*/ 	.short	(.L_21 - .L_20)
.L_20:
        /*005c*/ 	.word	0x00000000
        /*0060*/ 	.short	0x0004
        /*0062*/ 	.short	0x0020
        /*0064*/ 	.byte	0x00, 0xf4, 0x21, 0x00


	//----- nvinfo : EIATTR_KPARAM_INFO
	.align		4
.L_21:
        /*0068*/ 	.byte	0x04, 0x17
        /*006a*/ 	.short	(.L_23 - .L_22)
.L_22:
        /*006c*/ 	.word	0x00000000
        /*0070*/ 	.short	0x0003
        /*0072*/ 	.short	0x0018
        /*0074*/ 	.byte	0x00, 0xf4, 0x21, 0x00


	//----- nvinfo : EIATTR_KPARAM_INFO
	.align		4
.L_23:
        /*0078*/ 	.byte	0x04, 0x17
        /*007a*/ 	.short	(.L_25 - .L_24)
.L_24:
        /*007c*/ 	.word	0x00000000
        /*0080*/ 	.short	0x0002
        /*0082*/ 	.short	0x0010
        /*0084*/ 	.byte	0x00, 0xf4, 0x21, 0x00


	//----- nvinfo : EIATTR_KPARAM_INFO
	.align		4
.L_25:
        /*0088*/ 	.byte	0x04, 0x17
        /*008a*/ 	.short	(.L_27 - .L_26)
.L_26:
        /*008c*/ 	.word	0x00000000
        /*0090*/ 	.short	0x0001
        /*0092*/ 	.short	0x0008
        /*0094*/ 	.byte	0x00, 0xf4, 0x21, 0x00


	//----- nvinfo : EIATTR_KPARAM_INFO
	.align		4
.L_27:
        /*0098*/ 	.byte	0x04, 0x17
        /*009a*/ 	.short	(.L_29 - .L_28)
.L_28:
        /*009c*/ 	.word	0x00000000
        /*00a0*/ 	.short	0x0000
        /*00a2*/ 	.short	0x0000
        /*00a4*/ 	.byte	0x00, 0xf4, 0x21, 0x00


	//----- nvinfo : EIATTR_SPARSE_MMA_MASK
	.align		4
.L_29:
        /*00a8*/ 	.byte	0x03, 0x50
        /*00aa*/ 	.short	0x0000


	//----- nvinfo : EIATTR_MAXREG_COUNT
	.align		4
        /*00ac*/ 	.byte	0x03, 0x1b
        /*00ae*/ 	.short	0x00ff


	//----- nvinfo : EIATTR_COOP_GROUP_MASK_REGIDS
	.align		4
        /*00b0*/ 	.byte	0x04, 0x29
        /*00b2*/ 	.short	(.L_31 - .L_30)


	//   ....[0]....
.L_30:
        /*00b4*/ 	.word	0xffffffff


	//   ....[1]....
        /*00b8*/ 	.word	0xffffffff


	//----- nvinfo : EIATTR_COOP_GROUP_INSTR_OFFSETS
	.align		4
.L_31:
        /*00bc*/ 	.byte	0x04, 0x28
        /*00be*/ 	.short	(.L_33 - .L_32)


	//   ....[0]....
.L_32:
        /*00c0*/ 	.word	0x00001120


	//   ....[1]....
        /*00c4*/ 	.word	0x000011a0


	//----- nvinfo : EIATTR_EXIT_INSTR_OFFSETS
	.align		4
.L_33:
        /*00c8*/ 	.byte	0x04, 0x1c
        /*00ca*/ 	.short	(.L_35 - .L_34)


	//   ....[0]....
.L_34:
        /*00cc*/ 	.word	0x000014e0


	//----- nvinfo : EIATTR_REQNTID
	.align		4
.L_35:
        /*00d0*/ 	.byte	0x04, 0x10
        /*00d2*/ 	.short	(.L_37 - .L_36)
.L_36:
        /*00d4*/ 	.word	0x00000100
        /*00d8*/ 	.word	0x00000001
        /*00dc*/ 	.word	0x00000001


	//----- nvinfo : EIATTR_CRS_STACK_SIZE
	.align		4
.L_37:
        /*00e0*/ 	.byte	0x04, 0x1e
        /*00e2*/ 	.short	(.L_39 - .L_38)
.L_38:
        /*00e4*/ 	.word	0x00000000


	//----- nvinfo : EIATTR_CBANK_PARAM_SIZE
	.align		4
.L_39:
        /*00e8*/ 	.byte	0x03, 0x19
        /*00ea*/ 	.short	0x0048


	//----- nvinfo : EIATTR_PARAM_CBANK
	.align		4
        /*00ec*/ 	.byte	0x04, 0x0a
        /*00ee*/ 	.short	(.L_41 - .L_40)
	.align		4
.L_40:
        /*00f0*/ 	.word	index@(.nv.constant0.triton_red_fused__to_copy_add_div_mul_pow_sum_12)
        /*00f4*/ 	.short	0x0210
        /*00f6*/ 	.short	0x0048


	//----- nvinfo : EIATTR_SW_WAR
	.align		4
.L_41:
        /*00f8*/ 	.byte	0x04, 0x36
        /*00fa*/ 	.short	(.L_43 - .L_42)
.L_42:
        /*00fc*/ 	.word	0x00000008
.L_43:


//--------------------- .nv.callgraph             --------------------------
	.section	.nv.callgraph,"",@"SHT_CUDA_CALLGRAPH"
	.align	4
	.sectionentsize	8
	.align		4
        /*0000*/ 	.word	0x00000000
	.align		4
        /*0004*/ 	.word	0xffffffff
	.align		4
        /*0008*/ 	.word	0x00000000
	.align		4
        /*000c*/ 	.word	0xfffffffe
	.align		4
        /*0010*/ 	.word	0x00000000
	.align		4
        /*0014*/ 	.word	0xfffffffd
	.align		4
        /*0018*/ 	.word	0x00000000
	.align		4
        /*001c*/ 	.word	0xfffffffc


//--------------------- .text.triton_red_fused__to_copy_add_div_mul_pow_sum_12 --------------------------
	.section	.text.triton_red_fused__to_copy_add_div_mul_pow_sum_12,"ax",@progbits
	.align	128
        .global         triton_red_fused__to_copy_add_div_mul_pow_sum_12
        .type           triton_red_fused__to_copy_add_div_mul_pow_sum_12,@function
        .size           triton_red_fused__to_copy_add_div_mul_pow_sum_12,(.L_x_4 - triton_red_fused__to_copy_add_div_mul_pow_sum_12)
        .other          triton_red_fused__to_copy_add_div_mul_pow_sum_12,@"STO_CUDA_ENTRY STV_DEFAULT"
triton_red_fused__to_copy_add_div_mul_pow_sum_12:
.text.triton_red_fused__to_copy_add_div_mul_pow_sum_12:
[----:B------:R-:W0:Y:S02]  /*0000*/  LDC R1, c[0x0][0x28] ;  /* 0x00000a00ff017b82 */ /* 0x000e240000000800 */
[----:B------:R-:W1:Y:S01]  /*0010*/  S2R R6, SR_TID.X ;  /* 0x0000000000067919 */ /* 0x000e620000002100 */
[----:B------:R-:W2:Y:S08]  /*0020*/  S2UR UR4, SR_CTAID.X ;  /* 0x00000000000479c3 */ /* 0x000eb00000002500 */
[----:B------:R-:W3:Y:S01]  /*0030*/  LDC.64 R4, c[0x0][0x240] ;  /* 0x00009000ff047b82 */ /* 0x000ee20000000a00 */
[----:B--2---:R-:W-:Y:S01]  /*0040*/  USHF.L.U32 UR4, UR4, 0x6, URZ ;  /* 0x0000000604047899 */ /* 0x004fe2000800063f */
[----:B-1----:R-:W-:-:S04]  /*0050*/  SHF.R.U32.HI R0, RZ, 0x2, R6 ;  /* 0x00000002ff007819 */ /* 0x002fc80000011606 */
[----:B------:R-:W-:-:S04]  /*0060*/  SGXT.U32 R0, R0, 0x6 ;  /* 0x000000060000781a */ /* 0x000fc80000000000 */
[----:B------:R-:W-:Y:S01]  /*0070*/  LOP3.LUT R3, R0, UR4, RZ, 0xfc, !PT ;  /* 0x0000000400037c12 */ /* 0x000fe2000f8efcff */
[----:B------:R-:W-:Y:S01]  /*0080*/  ULDC UR4, c[0x0][0x248] ;  /* 0x0000920000047ab9 */ /* 0x000fe20000000800 */
[----:B------:R-:W-:Y:S02]  /*0090*/  HFMA2.MMA R0, -RZ, RZ, 0, 0 ;  /* 0x00000000ff007435 */ /* 0x000fe400000001ff */
[C---:B------:R-:W-:Y:S01]  /*00a0*/  ISETP.GE.AND P1, PT, R3.reuse, UR4, PT ;  /* 0x0000000403007c0c */ /* 0x040fe2000bf26270 */
[----:B---3--:R-:W-:Y:S01]  /*00b0*/  IMAD.WIDE R4, R3, 0x4, R4 ;  /* 0x0000000403047825 */ /* 0x008fe200078e0204 */
[----:B------:R-:W-:-:S11]  /*00c0*/  ULDC.64 UR4, c[0x0][0x208] ;  /* 0x0000820000047ab9 */ /* 0x000fd60000000a00 */
[----:B------:R1:W5:Y:S01]  /*00d0*/  @!P1 LDG.E.EL R0, desc[UR4][R4.64] ;  /* 0x0000000404009981 */ /* 0x000362000c2e1900 */
[----:B------:R-:W-:-:S04]  /*00e0*/  LOP3.LUT R6, R6, 0x3, RZ, 0xc0, !PT ;  /* 0x0000000306067812 */ /* 0x000fc800078ec0ff */
[----:B------:R-:W-:Y:S02]  /*00f0*/  SHF.L.U32 R2, R6, 0x1, RZ ;  /* 0x0000000106027819 */ /* 0x000fe400000006ff */
[----:B------:R-:W-:Y:S02]  /*0100*/  LEA R3, R3, R6, 0xc ;  /* 0x0000000603037211 */ /* 0x000fe400078e60ff */
[----:B------:R-:W-:Y:S01]  /*0110*/  @P1 MOV R6, RZ ;  /* 0x000000ff00061202 */ /* 0x000fe20000000f00 */
[----:B-1----:R-:W-:Y:S06]  /*0120*/  @P1 BRA `(.L_x_0) ;  /* 0x0000000c00f81947 */ /* 0x002fec0003800000 */
[----:B------:R-:W1:Y:S01]  /*0130*/  LDC.64 R8, c[0x0][0x218] ;  /* 0x00008600ff087b82 */ /* 0x000e620000000a00 */
[----:B------:R-:W-:Y:S02]  /*0140*/  ULDC.64 UR6, c[0x0][0x228] ;  /* 0x00008a0000067ab9 */ /* 0x000fe40000000a00 */
[----:B------:R-:W-:-:S04]  /*0150*/  IADD3 R6, P0, R2, UR6, RZ ;  /* 0x0000000602067c10 */ /* 0x000fc8000ff1e0ff */
[----:B------:R-:W-:Y:S01]  /*0160*/  IADD3.X R7, RZ, UR7, RZ, P0, !PT ;  /* 0x00000007ff077c10 */ /* 0x000fe200087fe4ff */
[----:B------:R-:W2:Y:S04]  /*0170*/  LDC.64 R10, c[0x0][0x220] ;  /* 0x00008800ff0a7b82 */ /* 0x000ea80000000a00 */
[----:B------:R-:W3:Y:S04]  /*0180*/  LDG.E.EL.U16 R22, desc[UR4][R6.64] ;  /* 0x0000000406167981 */ /* 0x000ee8000c2e1500 */
[----:B------:R-:W4:Y:S08]  /*0190*/  LDC.64 R12, c[0x0][0x230] ;  /* 0x00008c00ff0c7b82 */ /* 0x000f300000000a00 */
[----:B------:R-:W4:Y:S01]  /*01a0*/  LDC.64 R14, c[0x0][0x238] ;  /* 0x00008e00ff0e7b82 */ /* 0x000f220000000a00 */
[----:B-1----:R-:W-:-:S06]  /*01b0*/  IMAD.WIDE R4, R3, 0x2, R8 ;  /* 0x0000000203047825 */ /* 0x002fcc00078e0208 */
[----:B------:R-:W3:Y:S01]  /*01c0*/  LDG.E.EL.U16 R4, desc[UR4][R4.64] ;  /* 0x0000000404047981 */ /* 0x000ee2000c2e1500 */
[----:B--2---:R-:W-:-:S06]  /*01d0*/  IMAD.WIDE R16, R3, 0x2, R10 ;  /* 0x0000000203107825 */ /* 0x004fcc00078e020a */
[----:B------:R-:W2:Y:S01]  /*01e0*/  LDG.E.EL.U16 R16, desc[UR4][R16.64] ;  /* 0x0000000410107981 */ /* 0x000ea2000c2e1500 */
[----:B----4-:R-:W-:-:S06]  /*01f0*/  IMAD.WIDE R20, R3, 0x2, R12 ;  /* 0x0000000203147825 */ /* 0x010fcc00078e020c */
[----:B------:R-:W4:Y:S01]  /*0200*/  LDG.E.EL.U16 R20, desc[UR4][R20.64] ;  /* 0x0000000414147981 */ /* 0x000f22000c2e1500 */
[----:B0-----:R-:W-:-:S06]  /*0210*/  IMAD.WIDE R18, R3, 0x2, R14 ;  /* 0x0000000203127825 */ /* 0x001fcc00078e020e */
[----:B------:R-:W4:Y:S01]  /*0220*/  LDG.E.EL.U16 R18, desc[UR4][R18.64] ;  /* 0x0000000412127981 */ /* 0x000f22000c2e1500 */
[----:B---3--:R-:W-:Y:S02]  /*0230*/  HADD2.F32 R22, -RZ, R22.H0_H0 ;  /* 0x20000016ff167230 */ /* 0x008fe40000004100 */
[----:B------:R-:W-:Y:S02]  /*0240*/  HADD2.F32 R23, -RZ, R4.H0_H0 ;  /* 0x20000004ff177230 */ /* 0x000fe40000004100 */
[----:B--2---:R-:W-:-:S05]  /*0250*/  HADD2.F32 R26, -RZ, R16.H0_H0 ;  /* 0x20000010ff1a7230 */ /* 0x004fca0000004100 */
[----:B------:R-:W-:Y:S01]  /*0260*/  FADD R23, R23, R26 ;  /* 0x0000001a17177221 */ /* 0x000fe20000000000 */
[----:B----4-:R-:W-:-:S03]  /*0270*/  HADD2.F32 R24, -RZ, R20.H0_H0 ;  /* 0x20000014ff187230 */ /* 0x010fc60000004100 */
[----:B------:R-:W-:Y:S01]  /*0280*/  FMUL R23, R22, R23 ;  /* 0x0000001716177220 */ /* 0x000fe20000400000 */
[----:B------:R-:W-:Y:S01]  /*0290*/  IADD3 R16, P0, R6, 0x8, RZ ;  /* 0x0000000806107810 */ /* 0x000fe20007f1e0ff */
[----:B------:R-:W-:-:S05]  /*02a0*/  HADD2.F32 R25, -RZ, R18.H0_H0 ;  /* 0x20000012ff197230 */ /* 0x000fca0000004100 */
[----:B------:R-:W-:Y:S01]  /*02b0*/  FADD R4, R24, R25 ;  /* 0x0000001918047221 */ /* 0x000fe20000000000 */
[----:B------:R-:W-:-:S03]  /*02c0*/  IADD3.X R17, RZ, R7, RZ, P0, !PT ;  /* 0x00000007ff117210 */ /* 0x000fc600007fe4ff */
[----:B------:R-:W-:Y:S01]  /*02d0*/  FFMA R6, R4, R23, RZ ;  /* 0x0000001704067223 */ /* 0x000fe200000000ff */
[----:B------:R-:W-:-:S07]  /*02e0*/  CS2R R4, SRZ ;  /* 0x0000000000047805 */ /* 0x000fce000001ff00 */
.L_x_1:
[----:B------:R-:W-:Y:S01]  /*02f0*/  IADD3 R18, R5, 0x4, RZ ;  /* 0x0000000405127810 */ /* 0x000fe20007ffe0ff */
[----:B------:R-:W2:Y:S03]  /*0300*/  LDG.E.EL.U16 R7, desc[UR4][R16.64] ;  /* 0x0000000410077981 */ /* 0x000ea6000c2e1500 */
[----:B------:R-:W-:-:S05]  /*0310*/  LOP3.LUT R23, R3, R18, RZ, 0xfc, !PT ;  /* 0x0000001203177212 */ /* 0x000fca00078efcff */
[----:B------:R-:W-:-:S04]  /*0320*/  IMAD.WIDE R24, R23, 0x2, R8 ;  /* 0x0000000217187825 */ /* 0x000fc800078e0208 */
[C---:B------:R-:W-:Y:S02]  /*0330*/  IMAD.WIDE R18, R23.reuse, 0x2, R10 ;  /* 0x0000000217127825 */ /* 0x040fe400078e020a */
[----:B------:R-:W3:Y:S02]  /*0340*/  LDG.E.EL.U16 R24, desc[UR4][R24.64] ;  /* 0x0000000418187981 */ /* 0x000ee4000c2e1500 */
[C---:B------:R-:W-:Y:S02]  /*0350*/  IMAD.WIDE R20, R23.reuse, 0x2, R12 ;  /* 0x0000000217147825 */ /* 0x040fe400078e020c */
[----:B------:R2:W4:Y:S02]  /*0360*/  LDG.E.EL.U16 R18, desc[UR4][R18.64] ;  /* 0x0000000412127981 */ /* 0x000524000c2e1500 */
[----:B------:R-:W-:Y:S02]  /*0370*/  IMAD.WIDE R22, R23, 0x2, R14 ;  /* 0x0000000217167825 */ /* 0x000fe400078e020e */
[----:B------:R-:W4:Y:S04]  /*0380*/  LDG.E.EL.U16 R20, desc[UR4][R20.64] ;  /* 0x0000000414147981 */ /* 0x000f28000c2e1500 */
[----:B------:R-:W4:Y:S01]  /*0390*/  LDG.E.EL.U16 R22, desc[UR4][R22.64] ;  /* 0x0000000416167981 */ /* 0x000f22000c2e1500 */
[----:B------:R-:W-:-:S04]  /*03a0*/  IADD3 R28, R5, 0x8, RZ ;  /* 0x00000008051c7810 */ /* 0x000fc80007ffe0ff */
[----:B------:R-:W-:Y:S01]  /*03b0*/  LOP3.LUT R27, R3, R28, RZ, 0xfc, !PT ;  /* 0x0000001c031b7212 */ /* 0x000fe200078efcff */
[----:B--2---:R-:W-:Y:S02]  /*03c0*/  HADD2.F32 R19, -RZ, R7.H0_H0 ;  /* 0x20000007ff137230 */ /* 0x004fe40000004100 */
[----:B---3--:R-:W-:Y:S02]  /*03d0*/  HADD2.F32 R26, -RZ, R24.H0_H0 ;  /* 0x20000018ff1a7230 */ /* 0x008fe40000004100 */
[----:B----4-:R-:W-:-:S05]  /*03e0*/  HADD2.F32 R29, -RZ, R18.H0_H0 ;  /* 0x20000012ff1d7230 */ /* 0x010fca0000004100 */
[----:B------:R-:W-:Y:S01]  /*03f0*/  FADD R18, R26, R29 ;  /* 0x0000001d1a127221 */ /* 0x000fe20000000000 */
[----:B------:R-:W-:Y:S02]  /*0400*/  HADD2.F32 R26, -RZ, R20.H0_H0 ;  /* 0x20000014ff1a7230 */ /* 0x000fe40000004100 */
[----:B------:R-:W-:Y:S02]  /*0410*/  HADD2.F32 R23, -RZ, R22.H0_H0 ;  /* 0x20000016ff177230 */ /* 0x000fe40000004100 */
[----:B------:R-:W-:-:S04]  /*0420*/  IMAD.WIDE R20, R27, 0x2, R10 ;  /* 0x000000021b147825 */ /* 0x000fc800078e020a */
[----:B------:R-:W-:Y:S01]  /*0430*/  FADD R26, R26, R23 ;  /* 0x000000171a1a7221 */ /* 0x000fe20000000000 */
[----:B------:R-:W-:Y:S01]  /*0440*/  IADD3 R23, R5, 0xc, RZ ;  /* 0x0000000c05177810 */ /* 0x000fe20007ffe0ff */
[----:B------:R0:W2:Y:S01]  /*0450*/  LDG.E.EL.U16 R22, desc[UR4][R20.64] ;  /* 0x0000000414167981 */ /* 0x0000a2000c2e1500 */
[----:B------:R-:W-:-:S04]  /*0460*/  IMAD.WIDE R28, R27, 0x2, R12 ;  /* 0x000000021b1c7825 */ /* 0x000fc800078e020c */
[----:B------:R-:W-:Y:S02]  /*0470*/  IMAD.WIDE R24, R27, 0x2, R8 ;  /* 0x000000021b187825 */ /* 0x000fe400078e0208 */
[----:B------:R-:W3:Y:S02]  /*0480*/  LDG.E.EL.U16 R28, desc[UR4][R28.64] ;  /* 0x000000041c1c7981 */ /* 0x000ee4000c2e1500 */
[----:B0-----:R-:W-:Y:S01]  /*0490*/  FMUL R21, R19, R18 ;  /* 0x0000001213157220 */ /* 0x001fe20000400000 */
[----:B------:R-:W-:Y:S01]  /*04a0*/  IMAD.WIDE R18, R27, 0x2, R14 ;  /* 0x000000021b127825 */ /* 0x000fe200078e020e */
[----:B------:R-:W-:Y:S01]  /*04b0*/  LOP3.LUT R27, R3, R23, RZ, 0xfc, !PT ;  /* 0x00000017031b7212 */ /* 0x000fe200078efcff */
[----:B------:R0:W4:Y:S02]  /*04c0*/  LDG.E.EL.U16 R7, desc[UR4][R24.64] ;  /* 0x0000000418077981 */ /* 0x000124000c2e1500 */
[----:B------:R-:W-:Y:S02]  /*04d0*/  FFMA R6, R26, R21, R6 ;  /* 0x000000151a067223 */ /* 0x000fe40000000006 */
[----:B------:R1:W4:Y:S01]  /*04e0*/  LDG.E.EL.U16 R23, desc[UR4][R18.64] ;  /* 0x0000000412177981 */ /* 0x000322000c2e1500 */
[----:B------:R-:W-:-:S03]  /*04f0*/  IMAD.WIDE R20, R27, 0x2, R10 ;  /* 0x000000021b147825 */ /* 0x000fc600078e020a */
[----:B------:R-:W4:Y:S01]  /*0500*/  LDG.E.EL.U16 R29, desc[UR4][R16.64+0x8] ;  /* 0x00000804101d7981 */ /* 0x000f22000c2e1500 */
[----:B0-----:R-:W-:-:S03]  /*0510*/  IMAD.WIDE R24, R27, 0x2, R12 ;  /* 0x000000021b187825 */ /* 0x001fc600078e020c */
[----:B------:R-:W4:Y:S01]  /*0520*/  LDG.E.EL.U16 R20, desc[UR4][R20.64] ;  /* 0x0000000414147981 */ /* 0x000f22000c2e1500 */
[----:B-1----:R-:W-:-:S03]  /*0530*/  IMAD.WIDE R18, R27, 0x2, R8 ;  /* 0x000000021b127825 */ /* 0x002fc600078e0208 */
[----:B------:R0:W4:Y:S01]  /*0540*/  LDG.E.EL.U16 R24, desc[UR4][R24.64] ;  /* 0x0000000418187981 */ /* 0x000122000c2e1500 */
[----:B------:R-:W-:-:S03]  /*0550*/  IMAD.WIDE R26, R27, 0x2, R14 ;  /* 0x000000021b1a7825 */ /* 0x000fc600078e020e */
[----:B------:R-:W4:Y:S04]  /*0560*/  LDG.E.EL.U16 R18, desc[UR4][R18.64] ;  /* 0x0000000412127981 */ /* 0x000f28000c2e1500 */
[----:B------:R-:W4:Y:S04]  /*0570*/  LDG.E.EL.U16 R26, desc[UR4][R26.64] ;  /* 0x000000041a1a7981 */ /* 0x000f28000c2e1500 */
[----:B------:R-:W4:Y:S01]  /*0580*/  LDG.E.EL.U16 R19, desc[UR4][R16.64+0x10] ;  /* 0x0000100410137981 */ /* 0x000f22000c2e1500 */
[----:B--2---:R-:W-:Y:S02]  /*0590*/  HADD2.F32 R22, -RZ, R22.H0_H0 ;  /* 0x20000016ff167230 */ /* 0x004fe40000004100 */
[----:B---3--:R-:W-:-:S02]  /*05a0*/  HADD2.F32 R28, -RZ, R28.H0_H0 ;  /* 0x2000001cff1c7230 */ /* 0x008fc40000004100 */
[----:B----4-:R-:W-:Y:S02]  /*05b0*/  HADD2.F32 R7, -RZ, R7.H0_H0 ;  /* 0x20000007ff077230 */ /* 0x010fe40000004100 */
[----:B------:R-:W-:-:S03]  /*05c0*/  HADD2.F32 R23, -RZ, R23.H0_H0 ;  /* 0x20000017ff177230 */ /* 0x000fc60000004100 */
[----:B------:R-:W-:Y:S01]  /*05d0*/  FADD R22, R7, R22 ;  /* 0x0000001607167221 */ /* 0x000fe20000000000 */
[----:B------:R-:W-:Y:S02]  /*05e0*/  HADD2.F32 R29, -RZ, R29.H0_H0 ;  /* 0x2000001dff1d7230 */ /* 0x000fe40000004100 */
[----:B------:R-:W-:Y:S01]  /*05f0*/  FADD R23, R28, R23 ;  /* 0x000000171c177221 */ /* 0x000fe20000000000 */
[----:B------:R-:W-:Y:S01]  /*0600*/  IADD3 R28, R5, 0x10, RZ ;  /* 0x00000010051c7810 */ /* 0x000fe20007ffe0ff */
[----:B------:R-:W-:Y:S02]  /*0610*/  HADD2.F32 R7, -RZ, R20.H0_H0 ;  /* 0x20000014ff077230 */ /* 0x000fe40000004100 */
[----:B------:R-:W-:Y:S01]  /*0620*/  FMUL R22, R29, R22 ;  /* 0x000000161d167220 */ /* 0x000fe20000400000 */
[----:B0-----:R-:W-:Y:S01]  /*0630*/  LOP3.LUT R25, R3, R28, RZ, 0xfc, !PT ;  /* 0x0000001c03197212 */ /* 0x001fe200078efcff */
[----:B------:R-:W-:Y:S02]  /*0640*/  HADD2.F32 R24, -RZ, R24.H0_H0 ;  /* 0x20000018ff187230 */ /* 0x000fe40000004100 */
[----:B------:R-:W-:-:S02]  /*0650*/  HADD2.F32 R18, -RZ, R18.H0_H0 ;  /* 0x20000012ff127230 */ /* 0x000fc40000004100 */
[----:B------:R-:W-:-:S03]  /*0660*/  HADD2.F32 R29, -RZ, R26.H0_H0 ;  /* 0x2000001aff1d7230 */ /* 0x000fc60000004100 */
[----:B------:R-:W-:Y:S01]  /*0670*/  FADD R18, R18, R7 ;  /* 0x0000000712127221 */ /* 0x000fe20000000000 */
[----:B------:R-:W-:Y:S01]  /*0680*/  FFMA R28, R23, R22, R6 ;  /* 0x00000016171c7223 */ /* 0x000fe20000000006 */
[----:B------:R-:W-:Y:S01]  /*0690*/  IADD3 R26, R5, 0x14, RZ ;  /* 0x00000014051a7810 */ /* 0x000fe20007ffe0ff */
[----:B------:R-:W-:Y:S02]  /*06a0*/  HADD2.F32 R19, -RZ, R19.H0_H0 ;  /* 0x20000013ff137230 */ /* 0x000fe40000004100 */
[----:B------:R-:W-:Y:S01]  /*06b0*/  FADD R29, R24, R29 ;  /* 0x0000001d181d7221 */ /* 0x000fe20000000000 */
[----:B------:R-:W-:Y:S01]  /*06c0*/  IMAD.WIDE R6, R25, 0x2, R8 ;  /* 0x0000000219067825 */ /* 0x000fe200078e0208 */
[----:B------:R-:W-:-:S03]  /*06d0*/  LOP3.LUT R27, R3, R26, RZ, 0xfc, !PT ;  /* 0x0000001a031b7212 */ /* 0x000fc600078efcff */
[----:B------:R-:W-:Y:S01]  /*06e0*/  FMUL R24, R19, R18 ;  /* 0x0000001213187220 */ /* 0x000fe20000400000 */
[C---:B------:R-:W-:Y:S01]  /*06f0*/  IMAD.WIDE R22, R25.reuse, 0x2, R12 ;  /* 0x0000000219167825 */ /* 0x040fe200078e020c */
[----:B------:R-:W2:Y:S03]  /*0700*/  LDG.E.EL.U16 R7, desc[UR4][R6.64] ;  /* 0x0000000406077981 */ /* 0x000ea6000c2e1500 */
[C---:B------:R-:W-:Y:S02]  /*0710*/  IMAD.WIDE R20, R25.reuse, 0x2, R10 ;  /* 0x0000000219147825 */ /* 0x040fe400078e020a */
[----:B------:R-:W3:Y:S02]  /*0720*/  LDG.E.EL.U16 R22, desc[UR4][R22.64] ;  /* 0x0000000416167981 */ /* 0x000ee4000c2e1500 */
[----:B------:R-:W-:-:S04]  /*0730*/  IMAD.WIDE R18, R25, 0x2, R14 ;  /* 0x0000000219127825 */ /* 0x000fc800078e020e */
[----:B------:R-:W-:Y:S02]  /*0740*/  FFMA R28, R29, R24, R28 ;  /* 0x000000181d1c7223 */ /* 0x000fe4000000001c */
[----:B------:R-:W4:Y:S01]  /*0750*/  LDG.E.EL.U16 R29, desc[UR4][R16.64+0x18] ;  /* 0x00001804101d7981 */ /* 0x000f22000c2e1500 */
[----:B------:R-:W-:-:S03]  /*0760*/  IMAD.WIDE R24, R27, 0x2, R12 ;  /* 0x000000021b187825 */ /* 0x000fc600078e020c */
[----:B------:R0:W4:Y:S04]  /*0770*/  LDG.E.EL.U16 R6, desc[UR4][R20.64] ;  /* 0x0000000414067981 */ /* 0x000128000c2e1500 */
[----:B------:R1:W4:Y:S04]  /*0780*/  LDG.E.EL.U16 R23, desc[UR4][R18.64] ;  /* 0x0000000412177981 */ /* 0x000328000c2e1500 */
[----:B------:R-:W4:Y:S01]  /*0790*/  LDG.E.EL.U16 R24, desc[UR4][R24.64] ;  /* 0x0000000418187981 */ /* 0x000f22000c2e1500 */
[----:B0-----:R-:W-:-:S04]  /*07a0*/  IMAD.WIDE R20, R27, 0x2, R10 ;  /* 0x000000021b147825 */ /* 0x001fc800078e020a */
[C---:B-1----:R-:W-:Y:S02]  /*07b0*/  IMAD.WIDE R18, R27.reuse, 0x2, R8 ;  /* 0x000000021b127825 */ /* 0x042fe400078e0208 */
[----:B------:R-:W4:Y:S02]  /*07c0*/  LDG.E.EL.U16 R20, desc[UR4][R20.64] ;  /* 0x0000000414147981 */ /* 0x000f24000c2e1500 */
[----:B------:R-:W-:Y:S02]  /*07d0*/  IMAD.WIDE R26, R27, 0x2, R14 ;  /* 0x000000021b1a7825 */ /* 0x000fe400078e020e */
[----:B------:R-:W4:Y:S04]  /*07e0*/  LDG.E.EL.U16 R18, desc[UR4][R18.64] ;  /* 0x0000000412127981 */ /* 0x000f28000c2e1500 */
[----:B------:R-:W4:Y:S04]  /*07f0*/  LDG.E.EL.U16 R26, desc[UR4][R26.64] ;  /* 0x000000041a1a7981 */ /* 0x000f28000c2e1500 */
[----:B------:R-:W4:Y:S01]  /*0800*/  LDG.E.EL.U16 R19, desc[UR4][R16.64+0x20] ;  /* 0x0000200410137981 */ /* 0x000f22000c2e1500 */
[----:B--2---:R-:W-:-:S02]  /*0810*/  HADD2.F32 R7, -RZ, R7.H0_H0 ;  /* 0x20000007ff077230 */ /* 0x004fc40000004100 */
[----:B---3--:R-:W-:Y:S02]  /*0820*/  HADD2.F32 R22, -RZ, R22.H0_H0 ;  /* 0x20000016ff167230 */ /* 0x008fe40000004100 */
[----:B----4-:R-:W-:Y:S02]  /*0830*/  HADD2.F32 R29, -RZ, R29.H0_H0 ;  /* 0x2000001dff1d7230 */ /* 0x010fe40000004100 */
[----:B------:R-:W-:Y:S02]  /*0840*/  HADD2.F32 R6, -RZ, R6.H0_H0 ;  /* 0x20000006ff067230 */ /* 0x000fe40000004100 */
[----:B------:R-:W-:-:S03]  /*0850*/  HADD2.F32 R23, -RZ, R23.H0_H0 ;  /* 0x20000017ff177230 */ /* 0x000fc60000004100 */
[----:B------:R-:W-:Y:S02]  /*0860*/  FADD R6, R7, R6 ;  /* 0x0000000607067221 */ /* 0x000fe40000000000 */
[----:B------:R-:W-:Y:S01]  /*0870*/  FADD R23, R22, R23 ;  /* 0x0000001716177221 */ /* 0x000fe20000000000 */
[----:B------:R-:W-:Y:S01]  /*0880*/  IADD3 R22, R5, 0x18, RZ ;  /* 0x0000001805167810 */ /* 0x000fe20007ffe0ff */
[----:B------:R-:W-:Y:S01]  /*0890*/  FMUL R6, R29, R6 ;  /* 0x000000061d067220 */ /* 0x000fe20000400000 */
[----:B------:R-:W-:Y:S02]  /*08a0*/  HADD2.F32 R24, -RZ, R24.H0_H0 ;  /* 0x20000018ff187230 */ /* 0x000fe40000004100 */
[----:B------:R-:W-:Y:S01]  /*08b0*/  HADD2.F32 R7, -RZ, R20.H0_H0 ;  /* 0x20000014ff077230 */ /* 0x000fe20000004100 */
[----:B------:R-:W-:Y:S01]  /*08c0*/  LOP3.LUT R25, R3, R22, RZ, 0xfc, !PT ;  /* 0x0000001603197212 */ /* 0x000fe200078efcff */
[----:B------:R-:W-:Y:S02]  /*08d0*/  HADD2.F32 R18, -RZ, R18.H0_H0 ;  /* 0x20000012ff127230 */ /* 0x000fe40000004100 */
[----:B------:R-:W-:-:S03]  /*08e0*/  HADD2.F32 R29, -RZ, R26.H0_H0 ;  /* 0x2000001aff1d7230 */ /* 0x000fc60000004100 */
[----:B------:R-:W-:Y:S01]  /*08f0*/  FADD R18, R18, R7 ;  /* 0x0000000712127221 */ /* 0x000fe20000000000 */
[----:B------:R-:W-:Y:S01]  /*0900*/  FFMA R28, R23, R6, R28 ;  /* 0x00000006171c7223 */ /* 0x000fe2000000001c */
[----:B------:R-:W-:Y:S02]  /*0910*/  HADD2.F32 R19, -RZ, R19.H0_H0 ;  /* 0x20000013ff137230 */ /* 0x000fe40000004100 */
[----:B------:R-:W-:Y:S01]  /*0920*/  FADD R29, R24, R29 ;  /* 0x0000001d181d7221 */ /* 0x000fe20000000000 */
[----:B------:R-:W-:Y:S01]  /*0930*/  IMAD.WIDE R22, R25, 0x2, R12 ;  /* 0x0000000219167825 */ /* 0x000fe200078e020c */
[----:B------:R-:W-:-:S03]  /*0940*/  IADD3 R26, R5, 0x1c, RZ ;  /* 0x0000001c051a7810 */ /* 0x000fc60007ffe0ff */
[----:B------:R-:W-:Y:S01]  /*0950*/  FMUL R24, R19, R18 ;  /* 0x0000001213187220 */ /* 0x000fe20000400000 */
[----:B------:R-:W-:Y:S01]  /*0960*/  IMAD.WIDE R6, R25, 0x2, R8 ;  /* 0x0000000219067825 */ /* 0x000fe200078e0208 */
[----:B------:R-:W-:Y:S01]  /*0970*/  LOP3.LUT R27, R3, R26, RZ, 0xfc, !PT ;  /* 0x0000001a031b7212 */ /* 0x000fe200078efcff */
[----:B------:R-:W2:Y:S02]  /*0980*/  LDG.E.EL.U16 R22, desc[UR4][R22.64] ;  /* 0x0000000416167981 */ /* 0x000ea4000c2e1500 */
[C---:B------:R-:W-:Y:S02]  /*0990*/  IMAD.WIDE R18, R25.reuse, 0x2, R14 ;  /* 0x0000000219127825 */ /* 0x040fe400078e020e */
[----:B------:R-:W3:Y:S02]  /*09a0*/  LDG.E.EL.U16 R6, desc[UR4][R6.64] ;  /* 0x0000000406067981 */ /* 0x000ee4000c2e1500 */
[----:B------:R-:W-:Y:S02]  /*09b0*/  IMAD.WIDE R20, R25, 0x2, R10 ;  /* 0x0000000219147825 */ /* 0x000fe400078e020a */
[----:B------:R0:W4:Y:S02]  /*09c0*/  LDG.E.EL.U16 R23, desc[UR4][R18.64] ;  /* 0x0000000412177981 */ /* 0x000124000c2e1500 */
[----:B------:R-:W-:-:S02]  /*09d0*/  FFMA R28, R29, R24, R28 ;  /* 0x000000181d1c7223 */ /* 0x000fc4000000001c */
[----:B------:R1:W4:Y:S01]  /*09e0*/  LDG.E.EL.U16 R7, desc[UR4][R20.64] ;  /* 0x0000000414077981 */ /* 0x000322000c2e1500 */
[----:B------:R-:W-:-:S03]  /*09f0*/  IMAD.WIDE R24, R27, 0x2, R12 ;  /* 0x000000021b187825 */ /* 0x000fc600078e020c */
[----:B------:R-:W4:Y:S01]  /*0a00*/  LDG.E.EL.U16 R29, desc[UR4][R16.64+0x28] ;  /* 0x00002804101d7981 */ /* 0x000f22000c2e1500 */
[----:B0-----:R-:W-:-:S03]  /*0a10*/  IMAD.WIDE R18, R27, 0x2, R8 ;  /* 0x000000021b127825 */ /* 0x001fc600078e0208 */
[----:B------:R0:W4:Y:S01]  /*0a20*/  LDG.E.EL.U16 R24, desc[UR4][R24.64] ;  /* 0x0000000418187981 */ /* 0x000122000c2e1500 */
[----:B-1----:R-:W-:-:S03]  /*0a30*/  IMAD.WIDE R20, R27, 0x2, R10 ;  /* 0x000000021b147825 */ /* 0x002fc600078e020a */
[----:B------:R-:W4:Y:S01]  /*0a40*/  LDG.E.EL.U16 R18, desc[UR4][R18.64] ;  /* 0x0000000412127981 */ /* 0x000f22000c2e1500 */
        /* <DEDUP_REMOVED lines=9> */
[----:B------:R-:W-:Y:S01]  /*0ae0*/  IADD3 R22, R5, 0x20, RZ ;  /* 0x0000002005167810 */ /* 0x000fe20007ffe0ff */
[----:B------:R-:W-:Y:S02]  /*0af0*/  HADD2.F32 R29, -RZ, R29.H0_H0 ;  /* 0x2000001dff1d7230 */ /* 0x000fe40000004100 */
[----:B------:R-:W-:Y:S01]  /*0b00*/  FADD R6, R6, R7 ;  /* 0x0000000706067221 */ /* 0x000fe20000000000 */
[----:B0-----:R-:W-:-:S03]  /*0b10*/  LOP3.LUT R25, R3, R22, RZ, 0xfc, !PT ;  /* 0x0000001603197212 */ /* 0x001fc600078efcff */
[----:B------:R-:W-:Y:S01]  /*0b20*/  FMUL R6, R29, R6 ;  /* 0x000000061d067220 */ /* 0x000fe20000400000 */
[----:B------:R-:W-:Y:S02]  /*0b30*/  HADD2.F32 R18, -RZ, R18.H0_H0 ;  /* 0x20000012ff127230 */ /* 0x000fe40000004100 */
[----:B------:R-:W-:Y:S02]  /*0b40*/  HADD2.F32 R7, -RZ, R20.H0_H0 ;  /* 0x20000014ff077230 */ /* 0x000fe40000004100 */
[----:B------:R-:W-:Y:S01]  /*0b50*/  FFMA R23, R23, R6, R28 ;  /* 0x0000000617177223 */ /* 0x000fe2000000001c */
[----:B------:R-:W-:Y:S02]  /*0b60*/  HADD2.F32 R24, -RZ, R24.H0_H0 ;  /* 0x20000018ff187230 */ /* 0x000fe40000004100 */
[----:B------:R-:W-:Y:S02]  /*0b70*/  HADD2.F32 R27, -RZ, R26.H0_H0 ;  /* 0x2000001aff1b7230 */ /* 0x000fe40000004100 */
[----:B------:R-:W-:Y:S01]  /*0b80*/  FADD R18, R18, R7 ;  /* 0x0000000712127221 */ /* 0x000fe20000000000 */
[----:B------:R-:W-:-:S04]  /*0b90*/  IMAD.WIDE R6, R25, 0x2, R8 ;  /* 0x0000000219067825 */ /* 0x000fc800078e0208 */
[----:B------:R-:W-:-:S04]  /*0ba0*/  IMAD.WIDE R20, R25, 0x2, R10 ;  /* 0x0000000219147825 */ /* 0x000fc800078e020a */
[----:B------:R-:W-:Y:S01]  /*0bb0*/  FADD R24, R24, R27 ;  /* 0x0000001b18187221 */ /* 0x000fe20000000000 */
[----:B------:R-:W-:Y:S01]  /*0bc0*/  HADD2.F32 R19, -RZ, R19.H0_H0 ;  /* 0x20000013ff137230 */ /* 0x000fe20000004100 */
[----:B------:R-:W-:Y:S01]  /*0bd0*/  IADD3 R27, R5, 0x24, RZ ;  /* 0x00000024051b7810 */ /* 0x000fe20007ffe0ff */
[----:B------:R0:W2:Y:S03]  /*0be0*/  LDG.E.EL.U16 R22, desc[UR4][R6.64] ;  /* 0x0000000406167981 */ /* 0x0000a6000c2e1500 */
[----:B------:R-:W-:Y:S01]  /*0bf0*/  FMUL R26, R19, R18 ;  /* 0x00000012131a7220 */ /* 0x000fe20000400000 */
[----:B------:R1:W3:Y:S01]  /*0c00*/  LDG.E.EL.U16 R28, desc[UR4][R20.64] ;  /* 0x00000004141c7981 */ /* 0x0002e2000c2e1500 */
[----:B------:R-:W-:Y:S01]  /*0c10*/  IMAD.WIDE R18, R25, 0x2, R12 ;  /* 0x0000000219127825 */ /* 0x000fe200078e020c */
[----:B------:R-:W-:-:S03]  /*0c20*/  LOP3.LUT R27, R3, R27, RZ, 0xfc, !PT ;  /* 0x0000001b031b7212 */ /* 0x000fc600078efcff */
[----:B0-----:R-:W-:Y:S01]  /*0c30*/  IMAD.WIDE R6, R25, 0x2, R14 ;  /* 0x0000000219067825 */ /* 0x001fe200078e020e */
[----:B------:R0:W4:Y:S03]  /*0c40*/  LDG.E.EL.U16 R29, desc[UR4][R18.64] ;  /* 0x00000004121d7981 */ /* 0x000126000c2e1500 */
[----:B------:R-:W-:Y:S01]  /*0c50*/  FFMA R23, R24, R26, R23 ;  /* 0x0000001a18177223 */ /* 0x000fe20000000017 */
[C---:B-1----:R-:W-:Y:S01]  /*0c60*/  IMAD.WIDE R20, R27.reuse, 0x2, R10 ;  /* 0x000000021b147825 */ /* 0x042fe200078e020a */
[----:B------:R-:W4:Y:S03]  /*0c70*/  LDG.E.EL.U16 R6, desc[UR4][R6.64] ;  /* 0x0000000406067981 */ /* 0x000f26000c2e1500 */
[C---:B------:R-:W-:Y:S02]  /*0c80*/  IMAD.WIDE R24, R27.reuse, 0x2, R12 ;  /* 0x000000021b187825 */ /* 0x040fe400078e020c */
[----:B------:R1:W4:Y:S02]  /*0c90*/  LDG.E.EL.U16 R20, desc[UR4][R20.64] ;  /* 0x0000000414147981 */ /* 0x000324000c2e1500 */
[----:B0-----:R-:W-:-:S02]  /*0ca0*/  IMAD.WIDE R18, R27, 0x2, R8 ;  /* 0x000000021b127825 */ /* 0x001fc400078e0208 */
[----:B------:R-:W4:Y:S02]  /*0cb0*/  LDG.E.EL.U16 R24, desc[UR4][R24.64] ;  /* 0x0000000418187981 */ /* 0x000f24000c2e1500 */
[----:B------:R-:W-:Y:S02]  /*0cc0*/  IMAD.WIDE R26, R27, 0x2, R14 ;  /* 0x000000021b1a7825 */ /* 0x000fe400078e020e */
[----:B------:R-:W4:Y:S04]  /*0cd0*/  LDG.E.EL.U16 R7, desc[UR4][R16.64+0x38] ;  /* 0x0000380410077981 */ /* 0x000f28000c2e1500 */
[----:B------:R-:W4:Y:S04]  /*0ce0*/  LDG.E.EL.U16 R18, desc[UR4][R18.64] ;  /* 0x0000000412127981 */ /* 0x000f28000c2e1500 */
[----:B------:R0:W4:Y:S04]  /*0cf0*/  LDG.E.EL.U16 R26, desc[UR4][R26.64] ;  /* 0x000000041a1a7981 */ /* 0x000128000c2e1500 */
[----:B------:R-:W4:Y:S01]  /*0d00*/  LDG.E.EL.U16 R19, desc[UR4][R16.64+0x40] ;  /* 0x0000400410137981 */ /* 0x000f22000c2e1500 */
[----:B--2---:R-:W-:-:S02]  /*0d10*/  HADD2.F32 R22, -RZ, R22.H0_H0 ;  /* 0x20000016ff167230 */ /* 0x004fc40000004100 */
[----:B---3--:R-:W-:-:S05]  /*0d20*/  HADD2.F32 R28, -RZ, R28.H0_H0 ;  /* 0x2000001cff1c7230 */ /* 0x008fca0000004100 */
[----:B------:R-:W-:Y:S01]  /*0d30*/  FADD R22, R22, R28 ;  /* 0x0000001c16167221 */ /* 0x000fe20000000000 */
[----:B------:R-:W-:Y:S01]  /*0d40*/  IADD3 R28, R5, 0x28, RZ ;  /* 0x00000028051c7810 */ /* 0x000fe20007ffe0ff */
[----:B----4-:R-:W-:-:S03]  /*0d50*/  HADD2.F32 R29, -RZ, R29.H0_H0 ;  /* 0x2000001dff1d7230 */ /* 0x010fc60000004100 */
[----:B-1----:R-:W-:Y:S01]  /*0d60*/  LOP3.LUT R21, R3, R28, RZ, 0xfc, !PT ;  /* 0x0000001c03157212 */ /* 0x002fe200078efcff */
[----:B------:R-:W-:Y:S02]  /*0d70*/  HADD2.F32 R6, -RZ, R6.H0_H0 ;  /* 0x20000006ff067230 */ /* 0x000fe40000004100 */
[----:B0-----:R-:W-:-:S03]  /*0d80*/  HADD2.F32 R27, -RZ, R20.H0_H0 ;  /* 0x20000014ff1b7230 */ /* 0x001fc60000004100 */
[----:B------:R-:W-:Y:S01]  /*0d90*/  FADD R28, R29, R6 ;  /* 0x000000061d1c7221 */ /* 0x000fe20000000000 */
[----:B------:R-:W-:Y:S02]  /*0da0*/  HADD2.F32 R7, -RZ, R7.H0_H0 ;  /* 0x20000007ff077230 */ /* 0x000fe40000004100 */
[----:B------:R-:W-:-:S03]  /*0db0*/  HADD2.F32 R18, -RZ, R18.H0_H0 ;  /* 0x20000012ff127230 */ /* 0x000fc60000004100 */
[----:B------:R-:W-:Y:S01]  /*0dc0*/  FMUL R22, R7, R22 ;  /* 0x0000001607167220 */ /* 0x000fe20000400000 */
[----:B------:R-:W-:Y:S01]  /*0dd0*/  IMAD.WIDE R6, R21, 0x2, R8 ;  /* 0x0000000215067825 */ /* 0x000fe200078e0208 */
[----:B------:R-:W-:-:S03]  /*0de0*/  IADD3 R5, P0, R5, 0x2c, RZ ;  /* 0x0000002c05057810 */ /* 0x000fc60007f1e0ff */
[----:B------:R-:W-:Y:S02]  /*0df0*/  HADD2.F32 R20, -RZ, R24.H0_H0 ;  /* 0x20000018ff147230 */ /* 0x000fe40000004100 */
[----:B------:R-:W-:Y:S02]  /*0e00*/  HADD2.F32 R29, -RZ, R26.H0_H0 ;  /* 0x2000001aff1d7230 */ /* 0x000fe40000004100 */
[----:B------:R-:W-:Y:S01]  /*0e10*/  FADD R27, R18, R27 ;  /* 0x0000001b121b7221 */ /* 0x000fe20000000000 */
[----:B------:R-:W-:Y:S02]  /*0e20*/  HADD2.F32 R26, -RZ, R19.H0_H0 ;  /* 0x20000013ff1a7230 */ /* 0x000fe40000004100 */
[----:B------:R-:W-:Y:S01]  /*0e30*/  FFMA R25, R28, R22, R23 ;  /* 0x000000161c197223 */ /* 0x000fe20000000017 */
[----:B------:R0:W2:Y:S01]  /*0e40*/  LDG.E.EL.U16 R6, desc[UR4][R6.64] ;  /* 0x0000000406067981 */ /* 0x0000a2000c2e1500 */
[----:B------:R-:W-:-:S04]  /*0e50*/  IMAD.WIDE R22, R21, 0x2, R10 ;  /* 0x0000000215167825 */ /* 0x000fc800078e020a */
[----:B------:R-:W-:Y:S01]  /*0e60*/  FADD R28, R20, R29 ;  /* 0x0000001d141c7221 */ /* 0x000fe20000000000 */
[----:B------:R-:W-:Y:S01]  /*0e70*/  FMUL R26, R26, R27 ;  /* 0x0000001b1a1a7220 */ /* 0x000fe20000400000 */
[C---:B------:R-:W-:Y:S01]  /*0e80*/  IMAD.WIDE R18, R21.reuse, 0x2, R12 ;  /* 0x0000000215127825 */ /* 0x040fe200078e020c */
[----:B------:R1:W3:Y:S03]  /*0e90*/  LDG.E.EL.U16 R24, desc[UR4][R22.64] ;  /* 0x0000000416187981 */ /* 0x0002e6000c2e1500 */
[----:B------:R-:W-:Y:S01]  /*0ea0*/  IMAD.WIDE R20, R21, 0x2, R14 ;  /* 0x0000000215147825 */ /* 0x000fe200078e020e */
[----:B0-----:R-:W-:Y:S01]  /*0eb0*/  LOP3.LUT R7, R3, R5, RZ, 0xfc, !PT ;  /* 0x0000000503077212 */ /* 0x001fe200078efcff */
[----:B------:R-:W4:Y:S02]  /*0ec0*/  LDG.E.EL.U16 R18, desc[UR4][R18.64] ;  /* 0x0000000412127981 */ /* 0x000f24000c2e1500 */
[----:B------:R-:W-:-:S02]  /*0ed0*/  FFMA R25, R28, R26, R25 ;  /* 0x0000001a1c197223 */ /* 0x000fc40000000019 */
[----:B------:R-:W-:-:S04]  /*0ee0*/  IMAD.WIDE R26, R7, 0x2, R10 ;  /* 0x00000002071a7825 */ /* 0x000fc800078e020a */
[C---:B-1----:R-:W-:Y:S01]  /*0ef0*/  IMAD.WIDE R22, R7.reuse, 0x2, R8 ;  /* 0x0000000207167825 */ /* 0x042fe200078e0208 */
[----:B------:R0:W4:Y:S03]  /*0f00*/  LDG.E.EL.U16 R19, desc[UR4][R20.64] ;  /* 0x0000000414137981 */ /* 0x000126000c2e1500 */
[C---:B------:R-:W-:Y:S02]  /*0f10*/  IMAD.WIDE R28, R7.reuse, 0x2, R12 ;  /* 0x00000002071c7825 */ /* 0x040fe400078e020c */
[----:B------:R-:W4:Y:S04]  /*0f20*/  LDG.E.EL.U16 R22, desc[UR4][R22.64] ;  /* 0x0000000416167981 */ /* 0x000f28000c2e1500 */
[----:B------:R-:W4:Y:S01]  /*0f30*/  LDG.E.EL.U16 R26, desc[UR4][R26.64] ;  /* 0x000000041a1a7981 */ /* 0x000f22000c2e1500 */
[----:B0-----:R-:W-:-:S03]  /*0f40*/  IMAD.WIDE R20, R7, 0x2, R14 ;  /* 0x0000000207147825 */ /* 0x001fc600078e020e */
[----:B------:R-:W4:Y:S04]  /*0f50*/  LDG.E.EL.U16 R28, desc[UR4][R28.64] ;  /* 0x000000041c1c7981 */ /* 0x000f28000c2e1500 */
[----:B------:R-:W4:Y:S04]  /*0f60*/  LDG.E.EL.U16 R23, desc[UR4][R16.64+0x48] ;  /* 0x0000480410177981 */ /* 0x000f28000c2e1500 */
[----:B------:R-:W4:Y:S04]  /*0f70*/  LDG.E.EL.U16 R20, desc[UR4][R20.64] ;  /* 0x0000000414147981 */ /* 0x000f28000c2e1500 */
[----:B------:R0:W4:Y:S01]  /*0f80*/  LDG.E.EL.U16 R7, desc[UR4][R16.64+0x50] ;  /* 0x0000500410077981 */ /* 0x000122000c2e1500 */
[----:B------:R-:W-:-:S02]  /*0f90*/  IADD3.X R4, RZ, R4, RZ, P0, !PT ;  /* 0x00000004ff047210 */ /* 0x000fc400007fe4ff */
[----:B------:R-:W-:-:S04]  /*0fa0*/  ISETP.GE.U32.AND P0, PT, R5, 0xffc, PT ;  /* 0x00000ffc0500780c */ /* 0x000fc80003f06070 */
[----:B------:R-:W-:Y:S02]  /*0fb0*/  ISETP.GE.U32.AND.EX P0, PT, R4, RZ, PT, P0 ;  /* 0x000000ff0400720c */ /* 0x000fe40003f06100 */
[----:B0-----:R-:W-:-:S04]  /*0fc0*/  IADD3 R16, P2, R16, 0x58, RZ ;  /* 0x0000005810107810 */ /* 0x001fc80007f5e0ff */
[----:B------:R-:W-:Y:S01]  /*0fd0*/  IADD3.X R17, RZ, R17, RZ, P2, !PT ;  /* 0x00000011ff117210 */ /* 0x000fe200017fe4ff */
[----:B--2---:R-:W-:Y:S02]  /*0fe0*/  HADD2.F32 R6, -RZ, R6.H0_H0 ;  /* 0x20000006ff067230 */ /* 0x004fe40000004100 */
[----:B---3--:R-:W-:Y:S02]  /*0ff0*/  HADD2.F32 R24, -RZ, R24.H0_H0 ;  /* 0x20000018ff187230 */ /* 0x008fe40000004100 */
[----:B----4-:R-:W-:-:S03]  /*1000*/  HADD2.F32 R18, -RZ, R18.H0_H0 ;  /* 0x20000012ff127230 */ /* 0x010fc60000004100 */
[----:B------:R-:W-:Y:S01]  /*1010*/  FADD R6, R6, R24 ;  /* 0x0000001806067221 */ /* 0x000fe20000000000 */
[----:B------:R-:W-:Y:S02]  /*1020*/  HADD2.F32 R19, -RZ, R19.H0_H0 ;  /* 0x20000013ff137230 */ /* 0x000fe40000004100 */
[----:B------:R-:W-:-:S03]  /*1030*/  HADD2.F32 R22, -RZ, R22.H0_H0 ;  /* 0x20000016ff167230 */ /* 0x000fc60000004100 */
[----:B------:R-:W-:Y:S01]  /*1040*/  FADD R18, R18, R19 ;  /* 0x0000001312127221 */ /* 0x000fe20000000000 */
[----:B------:R-:W-:Y:S02]  /*1050*/  HADD2.F32 R19, -RZ, R26.H0_H0 ;  /* 0x2000001aff137230 */ /* 0x000fe40000004100 */
[----:B------:R-:W-:Y:S02]  /*1060*/  HADD2.F32 R28, -RZ, R28.H0_H0 ;  /* 0x2000001cff1c7230 */ /* 0x000fe40000004100 */
[----:B------:R-:W-:Y:S02]  /*1070*/  HADD2.F32 R23, -RZ, R23.H0_H0 ;  /* 0x20000017ff177230 */ /* 0x000fe40000004100 */
[----:B------:R-:W-:Y:S01]  /*1080*/  FADD R22, R22, R19 ;  /* 0x0000001316167221 */ /* 0x000fe20000000000 */
[----:B------:R-:W-:Y:S02]  /*1090*/  HADD2.F32 R21, -RZ, R20.H0_H0 ;  /* 0x20000014ff157230 */ /* 0x000fe40000004100 */
[----:B------:R-:W-:Y:S01]  /*10a0*/  FMUL R6, R23, R6 ;  /* 0x0000000617067220 */ /* 0x000fe20000400000 */
[----:B------:R-:W-:-:S03]  /*10b0*/  HADD2.F32 R7, -RZ, R7.H0_H0 ;  /* 0x20000007ff077230 */ /* 0x000fc60000004100 */
[----:B------:R-:W-:Y:S01]  /*10c0*/  FFMA R25, R18, R6, R25 ;  /* 0x0000000612197223 */ /* 0x000fe20000000019 */
[----:B------:R-:W-:Y:S01]  /*10d0*/  FADD R28, R28, R21 ;  /* 0x000000151c1c7221 */ /* 0x000fe20000000000 */
[----:B------:R-:W-:-:S04]  /*10e0*/  FMUL R7, R7, R22 ;  /* 0x0000001607077220 */ /* 0x000fc80000400000 */
[----:B------:R-:W-:Y:S01]  /*10f0*/  FFMA R6, R28, R7, R25 ;  /* 0x000000071c067223 */ /* 0x000fe20000000019 */
[----:B------:R-:W-:Y:S06]  /*1100*/  @!P0 BRA `(.L_x_1) ;  /* 0xfffffff000788947 */ /* 0x000fec000383ffff */
.L_x_0:
[----:B------:R-:W-:Y:S05]  /*1110*/  WARPSYNC.ALL ;  /* 0x0000000000007948 */ /* 0x000fea0003800000 */
[----:B------:R-:W1:Y:S01]  /*1120*/  SHFL.BFLY PT, R5, R6, 0x2, 0x1f ;  /* 0x0c401f0006057f89 */ /* 0x000e6200000e0000 */
[----:B------:R-:W2:Y:S01]  /*1130*/  LDC.64 R10, c[0x0][0x220] ;  /* 0x00008800ff0a7b82 */ /* 0x000ea20000000a00 */
[----:B-----5:R-:W-:-:S04]  /*1140*/  FMUL R9, R0, R0 ;  /* 0x0000000000097220 */ /* 0x020fc80000400000 */
[----:B------:R-:W-:-:S03]  /*1150*/  FMUL R9, R9, R0 ;  /* 0x0000000009097220 */ /* 0x000fc60000400000 */
[----:B------:R-:W2:Y:S08]  /*1160*/  LDC.64 R12, c[0x0][0x230] ;  /* 0x00008c00ff0c7b82 */ /* 0x000eb00000000a00 */
[----:B------:R-:W2:Y:S01]  /*1170*/  LDC.64 R14, c[0x0][0x238] ;  /* 0x00008e00ff0e7b82 */ /* 0x000ea20000000a00 */
[----:B-1----:R-:W-:-:S07]  /*1180*/  FADD R7, R5, R6 ;  /* 0x0000000605077221 */ /* 0x002fce0000000000 */
[----:B------:R-:W2:Y:S01]  /*1190*/  LDC.64 R16, c[0x0][0x210] ;  /* 0x00008400ff107b82 */ /* 0x000ea20000000a00 */
[----:B------:R-:W1:Y:S01]  /*11a0*/  SHFL.BFLY PT, R8, R7, 0x1, 0x1f ;  /* 0x0c201f0007087f89 */ /* 0x000e6200000e0000 */
[----:B------:R-:W-:-:S06]  /*11b0*/  ULDC.64 UR6, c[0x0][0x228] ;  /* 0x00008a0000067ab9 */ /* 0x000fcc0000000a00 */
[----:B------:R-:W2:Y:S01]  /*11c0*/  LDC.64 R4, c[0x0][0x218] ;  /* 0x00008600ff047b82 */ /* 0x000ea20000000a00 */
[----:B01----:R-:W-:-:S04]  /*11d0*/  FADD R8, R7, R8 ;  /* 0x0000000807087221 */ /* 0x003fc80000000000 */
[----:B------:R-:W-:Y:S01]  /*11e0*/  FMUL R6, R8, 0.5 ;  /* 0x3f00000008067820 */ /* 0x000fe20000400000 */
[----:B------:R-:W-:Y:S02]  /*11f0*/  IADD3 R8, P0, R2, UR6, RZ ;  /* 0x0000000602087c10 */ /* 0x000fe4000ff1e0ff */
[----:B------:R-:W-:Y:S01]  /*1200*/  MOV R2, 0xfffffffc ;  /* 0xfffffffc00027802 */ /* 0x000fe20000000f00 */
[----:B------:R-:W-:Y:S01]  /*1210*/  FMUL R6, R6, R9 ;  /* 0x0000000906067220 */ /* 0x000fe20000400000 */
[----:B------:R-:W-:Y:S02]  /*1220*/  IADD3.X R7, RZ, UR7, RZ, P0, !PT ;  /* 0x00000007ff077c10 */ /* 0x000fe400087fe4ff */
[----:B------:R-:W-:Y:S01]  /*1230*/  MOV R9, 0xffffffff ;  /* 0xffffffff00097802 */ /* 0x000fe20000000f00 */
[----:B--2---:R-:W-:-:S07]  /*1240*/  FMUL R6, R6, 0.000244140625 ;  /* 0x3980000006067820 */ /* 0x004fce0000400000 */
.L_x_2:
[----:B------:R-:W-:Y:S02]  /*1250*/  IADD3 R2, P0, R2, 0x4, RZ ;  /* 0x0000000402027810 */ /* 0x000fe40007f1e0ff */
[----:B------:R-:W-:Y:S02]  /*1260*/  PRMT R28, RZ, 0x7610, R28 ;  /* 0x00007610ff1c7816 */ /* 0x000fe4000000001c */
[----:B0-----:R-:W-:Y:S02]  /*1270*/  LOP3.LUT R27, R3, R2, RZ, 0xfc, !PT ;  /* 0x00000002031b7212 */ /* 0x001fe400078efcff */
[----:B------:R-:W-:-:S03]  /*1280*/  PRMT R26, RZ, 0x7610, R26 ;  /* 0x00007610ff1a7816 */ /* 0x000fc6000000001a */
[----:B------:R-:W-:-:S04]  /*1290*/  IMAD.WIDE R18, R27, 0x2, R4 ;  /* 0x000000021b127825 */ /* 0x000fc800078e0204 */
[C---:B------:R-:W-:Y:S01]  /*12a0*/  IMAD.WIDE R20, R27.reuse, 0x2, R10 ;  /* 0x000000021b147825 */ /* 0x040fe200078e020a */
[----:B------:R-:W2:Y:S04]  /*12b0*/  @!P1 LDG.E.EF.U16 R28, desc[UR4][R18.64] ;  /* 0x00000004121c9981 */ /* 0x000ea8000c0e1500 */
[----:B------:R0:W3:Y:S01]  /*12c0*/  @!P1 LDG.E.EF.U16 R26, desc[UR4][R20.64] ;  /* 0x00000004141a9981 */ /* 0x0000e2000c0e1500 */
[----:B------:R-:W-:Y:S01]  /*12d0*/  PRMT R29, RZ, 0x7610, R29 ;  /* 0x00007610ff1d7816 */ /* 0x000fe2000000001d */
[----:B------:R-:W-:-:S04]  /*12e0*/  IMAD.WIDE R22, R27, 0x2, R12 ;  /* 0x000000021b167825 */ /* 0x000fc800078e020c */
[----:B------:R-:W-:Y:S01]  /*12f0*/  IMAD.WIDE R24, R27, 0x2, R14 ;  /* 0x000000021b187825 */ /* 0x000fe200078e020e */
[----:B0-----:R-:W-:-:S04]  /*1300*/  PRMT R20, RZ, 0x7610, R20 ;  /* 0x00007610ff147816 */ /* 0x001fc80000000014 */
[----:B------:R-:W4:Y:S01]  /*1310*/  @!P1 LDG.E.EF.U16 R29, desc[UR4][R24.64] ;  /* 0x00000004181d9981 */ /* 0x000f22000c0e1500 */
[----:B------:R-:W-:-:S03]  /*1320*/  MOV R18, R8 ;  /* 0x0000000800127202 */ /* 0x000fc60000000f00 */
[----:B------:R-:W5:Y:S01]  /*1330*/  @!P1 LDG.E.EF.U16 R20, desc[UR4][R22.64] ;  /* 0x0000000416149981 */ /* 0x000f62000c0e1500 */
[----:B------:R-:W-:Y:S02]  /*1340*/  MOV R19, R7 ;  /* 0x0000000700137202 */ /* 0x000fe40000000f00 */
[----:B------:R-:W-:-:S03]  /*1350*/  PRMT R21, RZ, 0x7610, R21 ;  /* 0x00007610ff157816 */ /* 0x000fc60000000015 */
[----:B------:R-:W5:Y:S01]  /*1360*/  LDG.E.EL.U16 R18, desc[UR4][R18.64] ;  /* 0x0000000412127981 */ /* 0x000f62000c2e1500 */
[----:B--2---:R-:W-:Y:S02]  /*1370*/  HADD2.F32 R28, -RZ, R28.H0_H0 ;  /* 0x2000001cff1c7230 */ /* 0x004fe40000004100 */
[----:B---3--:R-:W-:-:S05]  /*1380*/  HADD2.F32 R26, -RZ, R26.H0_H0 ;  /* 0x2000001aff1a7230 */ /* 0x008fca0000004100 */
[----:B------:R-:W-:Y:S01]  /*1390*/  FADD R28, R28, R26 ;  /* 0x0000001a1c1c7221 */ /* 0x000fe20000000000 */
[----:B------:R-:W-:-:S05]  /*13a0*/  IMAD.WIDE R26, R27, 0x2, R16 ;  /* 0x000000021b1a7825 */ /* 0x000fca00078e0210 */
[----:B------:R-:W2:Y:S01]  /*13b0*/  @!P1 LDG.E.EF.U16 R21, desc[UR4][R26.64] ;  /* 0x000000041a159981 */ /* 0x000ea2000c0e1500 */
[----:B----4-:R-:W-:Y:S02]  /*13c0*/  HADD2.F32 R29, -RZ, R29.H0_H0 ;  /* 0x2000001dff1d7230 */ /* 0x010fe40000004100 */
[----:B-----5:R-:W-:-:S05]  /*13d0*/  HADD2.F32 R20, -RZ, R20.H0_H0 ;  /* 0x20000014ff147230 */ /* 0x020fca0000004100 */
[----:B------:R-:W-:Y:S01]  /*13e0*/  FADD R20, R20, R29 ;  /* 0x0000001d14147221 */ /* 0x000fe20000000000 */
[----:B------:R-:W-:-:S03]  /*13f0*/  HADD2.F32 R23, -RZ, R18.H0_H0 ;  /* 0x20000012ff177230 */ /* 0x000fc60000004100 */
[----:B------:R-:W-:Y:S02]  /*1400*/  FADD R25, R20, R20 ;  /* 0x0000001414197221 */ /* 0x000fe40000000000 */
[----:B------:R-:W-:Y:S02]  /*1410*/  FMUL R23, R23, R28 ;  /* 0x0000001c17177220 */ /* 0x000fe40000400000 */
[----:B------:R-:W-:-:S04]  /*1420*/  FMUL R18, R6, R25 ;  /* 0x0000001906127220 */ /* 0x000fc80000400000 */
[----:B------:R-:W-:Y:S01]  /*1430*/  FFMA R18, R23, R0, -R18 ;  /* 0x0000000017127223 */ /* 0x000fe20000000812 */
[----:B------:R-:W-:Y:S02]  /*1440*/  IADD3.X R9, RZ, R9, RZ, P0, !PT ;  /* 0x00000009ff097210 */ /* 0x000fe400007fe4ff */
[----:B------:R-:W-:-:S04]  /*1450*/  ISETP.GE.U32.AND P0, PT, R2, 0xffc, PT ;  /* 0x00000ffc0200780c */ /* 0x000fc80003f06070 */
[----:B------:R-:W-:Y:S02]  /*1460*/  ISETP.GE.U32.AND.EX P0, PT, R9, RZ, PT, P0 ;  /* 0x000000ff0900720c */ /* 0x000fe40003f06100 */
[----:B------:R-:W-:-:S04]  /*1470*/  IADD3 R8, P2, R8, 0x8, RZ ;  /* 0x0000000808087810 */ /* 0x000fc80007f5e0ff */
[----:B------:R-:W-:Y:S01]  /*1480*/  IADD3.X R7, RZ, R7, RZ, P2, !PT ;  /* 0x00000007ff077210 */ /* 0x000fe200017fe4ff */
[----:B--2---:R-:W-:-:S05]  /*1490*/  HADD2.F32 R21, -RZ, R21.H0_H0 ;  /* 0x20000015ff157230 */ /* 0x004fca0000004100 */
[----:B------:R-:W-:-:S05]  /*14a0*/  FADD R18, R21, R18 ;  /* 0x0000001215127221 */ /* 0x000fca0000000000 */
[----:B------:R-:W-:-:S05]  /*14b0*/  F2FP.F16.F32.PACK_AB R18, RZ, R18 ;  /* 0x00000012ff12723e */ /* 0x000fca00000000ff */
[----:B------:R0:W-:Y:S01]  /*14c0*/  @!P1 STG.E.U16 desc[UR4][R26.64], R18 ;  /* 0x000000121a009986 */ /* 0x0001e2000c101504 */
[----:B------:R-:W-:Y:S05]  /*14d0*/  @!P0 BRA `(.L_x_2) ;  /* 0xfffffffc005c8947 */ /* 0x000fea000383ffff */
[----:B------:R-:W-:Y:S05]  /*14e0*/  EXIT ;  /* 0x000000000000794d */ /* 0x000fea0003800000 */
.L_x_3:
[----:B------:R-:W-:-:S00]  /*14f0*/  BRA `(.L_x_3) ;  /* 0xfffffffc00fc7947 */ /* 0x000fc0000383ffff */
[----:B------:R-:W-:-:S00]  /*1500*/  NOP ;  /* 0x0000000000007918 */ /* 0x000fc00000000000 */
[----:B------:R-:W-:-:S00]  /*1510*/  NOP ;  /* 0x0000000000007918 */ /* 0x000fc00000000000 */
[----:B------:R-:W-:-:S00]  /*1520*/  NOP ;  /* 0x0000000000007918 */ /* 0x000fc00000000000 */
[----:B------:R-:W-:-:S00]  /*1530*/  NOP ;  /* 0x0000000000007918 */ /* 0x000fc00000000000 */
[----:B------:R-:W-:-:S00]  /*1540*/  NOP ;  /* 0x0000000000007918 */ /* 0x000fc00000000000 */
[----:B------:R-:W-:-:S00]  /*1550*/  NOP ;  /* 0x0000000000007918 */ /* 0x000fc00000000000 */
[----:B------:R-:W-:-:S00]  /*1560*/  NOP ;  /* 0x0000000000007918 */ /* 0x000fc00000000000 */
[----:B------:R-:W-:-:S00]  /*1570*/  NOP ;  /* 0x0000000000007918 */ /* 0x000fc00000000000 */
.L_x_4:


//--------------------- .nv.constant0.triton_red_fused__to_copy_add_div_mul_pow_sum_12 --------------------------
	.section	.nv.constant0.triton_red_fused__to_copy_add_div_mul_pow_sum_12,"a",@progbits
	.sectionflags	@""
	.align	4
.nv.constant0.triton_red_fused__to_copy_add_div_mul_pow_sum_12:
	.zero		600
